//
// Generated by NVIDIA NVVM Compiler
//
// Compiler Build ID: CL-36424714
// Cuda compilation tools, release 13.0, V13.0.88
// Based on NVVM 20.0.0
//

.version 9.0
.target sm_100
.address_size 64

	// .globl	_Z10add_kernelPKdS0_Pdx

.visible .entry _Z10add_kernelPKdS0_Pdx(
	.param .u64 .ptr .align 1 _Z10add_kernelPKdS0_Pdx_param_0,
	.param .u64 .ptr .align 1 _Z10add_kernelPKdS0_Pdx_param_1,
	.param .u64 .ptr .align 1 _Z10add_kernelPKdS0_Pdx_param_2,
	.param .u64 _Z10add_kernelPKdS0_Pdx_param_3
)
{
	.reg .pred 	%p<8>;
	.reg .b32 	%r<10>;
	.reg .b64 	%rd<58>;
	.reg .b64 	%fd<16>;

	ld.param.u64 	%rd25, [_Z10add_kernelPKdS0_Pdx_param_0];
	ld.param.u64 	%rd26, [_Z10add_kernelPKdS0_Pdx_param_1];
	ld.param.u64 	%rd27, [_Z10add_kernelPKdS0_Pdx_param_2];
	ld.param.u64 	%rd24, [_Z10add_kernelPKdS0_Pdx_param_3];
	cvta.to.global.u64 	%rd1, %rd27;
	cvta.to.global.u64 	%rd2, %rd26;
	cvta.to.global.u64 	%rd3, %rd25;
	mov.u32 	%r1, %ctaid.x;
	mov.u32 	%r2, %ntid.x;
	mov.u32 	%r3, %tid.x;
	mad.lo.s32 	%r4, %r1, %r2, %r3;
	cvt.u64.u32 	%rd56, %r4;
	mov.u32 	%r5, %nctaid.x;
	mul.lo.s32 	%r6, %r2, %r5;
	cvt.u64.u32 	%rd5, %r6;
	setp.le.s64 	%p1, %rd24, %rd56;
	@%p1 bra 	$L__BB0_10;
	add.s64 	%rd28, %rd5, %rd56;
	max.u64 	%rd29, %rd24, %rd28;
	setp.lt.u64 	%p2, %rd28, %rd24;
	selp.u64 	%rd6, 1, 0, %p2;
	add.s64 	%rd30, %rd28, %rd6;
	sub.s64 	%rd7, %rd29, %rd30;
	and.b64  	%rd31, %rd7, -4294967296;
	setp.ne.s64 	%p3, %rd31, 0;
	@%p3 bra 	$L__BB0_3;
	cvt.u32.u64 	%r7, %rd5;
	cvt.u32.u64 	%r8, %rd7;
	div.u32 	%r9, %r8, %r7;
	cvt.u64.u32 	%rd52, %r9;
	bra.uni 	$L__BB0_4;
$L__BB0_3:
	div.u64 	%rd52, %rd7, %rd5;
$L__BB0_4:
	add.s64 	%rd11, %rd52, %rd6;
	and.b64  	%rd32, %rd11, 3;
	setp.eq.s64 	%p4, %rd32, 3;
	@%p4 bra 	$L__BB0_7;
	shl.b64 	%rd54, %rd56, 3;
	shl.b64 	%rd13, %rd5, 3;
	add.s64 	%rd33, %rd11, 1;
	and.b64  	%rd53, %rd33, 3;
$L__BB0_6:
	.pragma "nounroll";
	add.s64 	%rd34, %rd3, %rd54;
	ld.global.f64 	%fd1, [%rd34];
	add.s64 	%rd35, %rd2, %rd54;
	ld.global.f64 	%fd2, [%rd35];
	add.f64 	%fd3, %fd1, %fd2;
	add.s64 	%rd36, %rd1, %rd54;
	st.global.f64 	[%rd36], %fd3;
	add.s64 	%rd56, %rd56, %rd5;
	add.s64 	%rd54, %rd54, %rd13;
	add.s64 	%rd53, %rd53, -1;
	setp.ne.s64 	%p5, %rd53, 0;
	@%p5 bra 	$L__BB0_6;
$L__BB0_7:
	setp.lt.u64 	%p6, %rd11, 3;
	@%p6 bra 	$L__BB0_10;
	shl.b64 	%rd41, %rd5, 3;
	shl.b64 	%rd51, %rd5, 2;
$L__BB0_9:
	shl.b64 	%rd37, %rd56, 3;
	add.s64 	%rd38, %rd3, %rd37;
	ld.global.f64 	%fd4, [%rd38];
	add.s64 	%rd39, %rd2, %rd37;
	ld.global.f64 	%fd5, [%rd39];
	add.f64 	%fd6, %fd4, %fd5;
	add.s64 	%rd40, %rd1, %rd37;
	st.global.f64 	[%rd40], %fd6;
	add.s64 	%rd42, %rd38, %rd41;
	ld.global.f64 	%fd7, [%rd42];
	add.s64 	%rd43, %rd39, %rd41;
	ld.global.f64 	%fd8, [%rd43];
	add.f64 	%fd9, %fd7, %fd8;
	add.s64 	%rd44, %rd40, %rd41;
	st.global.f64 	[%rd44], %fd9;
	add.s64 	%rd45, %rd42, %rd41;
	ld.global.f64 	%fd10, [%rd45];
	add.s64 	%rd46, %rd43, %rd41;
	ld.global.f64 	%fd11, [%rd46];
	add.f64 	%fd12, %fd10, %fd11;
	add.s64 	%rd47, %rd44, %rd41;
	st.global.f64 	[%rd47], %fd12;
	add.s64 	%rd48, %rd45, %rd41;
	ld.global.f64 	%fd13, [%rd48];
	add.s64 	%rd49, %rd46, %rd41;
	ld.global.f64 	%fd14, [%rd49];
	add.f64 	%fd15, %fd13, %fd14;
	add.s64 	%rd50, %rd47, %rd41;
	st.global.f64 	[%rd50], %fd15;
	add.s64 	%rd56, %rd51, %rd56;
	setp.lt.s64 	%p7, %rd56, %rd24;
	@%p7 bra 	$L__BB0_9;
$L__BB0_10:
	ret;

}


// ===== COMPILED SASS (sm_100) =====

	.target	sm_100

	.elftype	@"ET_EXEC"


//--------------------- .note.nv.tkinfo           --------------------------
	.section	.note.nv.tkinfo,"",@"SHT_NOTE"
	.sectionflags	@"SHF_NOTE_NV_TKINFO"
	.tkinfo
        /*0018*/ 	.word	0x00000002
        /*0030*/ 	.string	""
        /*0030*/ 	.string	"ptxas"
        /*0030*/ 	.string	"Cuda compilation tools, release 13.0, V13.0.88"
        /*0030*/ 	.string	"Build cuda_13.0.r13.0/compiler.36424714_0"
        /*0030*/ 	.string	"-arch sm_100 -m 64 "



//--------------------- .note.nv.cuinfo           --------------------------
	.section	.note.nv.cuinfo,"",@"SHT_NOTE"
	.sectionflags	@"SHF_NOTE_NV_CUINFO"
        /*0018*/ 	.short	0x0002
        /*001a*/ 	.short	0x0064
        /*001c*/ 	.short	0x0082
	.zero		2


//--------------------- .nv.info                  --------------------------
	.section	.nv.info,"",@"SHT_CUDA_INFO"
	.align	4


	//----- nvinfo : EIATTR_REGCOUNT
	.align		4
        /*0000*/ 	.byte	0x04, 0x2f
        /*0002*/ 	.short	(.L_1 - .L_0)
	.align		4
.L_0:
        /*0004*/ 	.word	index@(_Z10add_kernelPKdS0_Pdx)
        /*0008*/ 	.word	0x00000020


	//----- nvinfo : EIATTR_FRAME_SIZE
	.align		4
.L_1:
        /*000c*/ 	.byte	0x04, 0x11
        /*000e*/ 	.short	(.L_3 - .L_2)
	.align		4
.L_2:
        /*0010*/ 	.word	index@($__internal_0_$__cuda_sm20_div_u64)
        /*0014*/ 	.word	0x00000000


	//----- nvinfo : EIATTR_FRAME_SIZE
	.align		4
.L_3:
        /*0018*/ 	.byte	0x04, 0x11
        /*001a*/ 	.short	(.L_5 - .L_4)
	.align		4
.L_4:
        /*001c*/ 	.word	index@(_Z10add_kernelPKdS0_Pdx)
        /*0020*/ 	.word	0x00000000


	//----- nvinfo : EIATTR_MIN_STACK_SIZE
	.align		4
.L_5:
        /*0024*/ 	.byte	0x04, 0x12
        /*0026*/ 	.short	(.L_7 - .L_6)
	.align		4
.L_6:
        /*0028*/ 	.word	index@(_Z10add_kernelPKdS0_Pdx)
        /*002c*/ 	.word	0x00000000
.L_7:


//--------------------- .nv.compat                --------------------------
	.section	.nv.compat,"",@"SHT_CUDA_COMPAT_INFO"
	.align	4
        /*0000*/ 	.byte	0x02, 0x09, 0x00, 0x00, 0x02, 0x02, 0x01, 0x00, 0x02, 0x05, 0x05, 0x00, 0x03, 0x07, 0x01, 0x01
        /*0010*/ 	.byte	0x02, 0x03, 0x00, 0x00, 0x02, 0x06, 0x01, 0x00, 0x04, 0x0b, 0x08, 0x00, 0x01, 0x00, 0x00, 0x00
        /*0020*/ 	.byte	0x00, 0x00, 0x00, 0x00


//--------------------- .nv.info._Z10add_kernelPKdS0_Pdx --------------------------
	.section	.nv.info._Z10add_kernelPKdS0_Pdx,"",@"SHT_CUDA_INFO"
	.sectionflags	@""
	.align	4


	//----- nvinfo : EIATTR_CUDA_API_VERSION
	.align		4
        /*0000*/ 	.byte	0x04, 0x37
        /*0002*/ 	.short	(.L_9 - .L_8)
.L_8:
        /*0004*/ 	.word	0x00000082


	//----- nvinfo : EIATTR_KPARAM_INFO
	.align		4
.L_9:
        /*0008*/ 	.byte	0x04, 0x17
        /*000a*/ 	.short	(.L_11 - .L_10)
.L_10:
        /*000c*/ 	.word	0x00000000
        /*0010*/ 	.short	0x0003
        /*0012*/ 	.short	0x0018
        /*0014*/ 	.byte	0x00, 0xf0, 0x21, 0x00


	//----- nvinfo : EIATTR_KPARAM_INFO
	.align		4
.L_11:
        /*0018*/ 	.byte	0x04, 0x17
        /*001a*/ 	.short	(.L_13 - .L_12)
.L_12:
        /*001c*/ 	.word	0x00000000
        /*0020*/ 	.short	0x0002
        /*0022*/ 	.short	0x0010
        /*0024*/ 	.byte	0x00, 0xf5, 0x21, 0x00


	//----- nvinfo : EIATTR_KPARAM_INFO
	.align		4
.L_13:
        /*0028*/ 	.byte	0x04, 0x17
        /*002a*/ 	.short	(.L_15 - .L_14)
.L_14:
        /*002c*/ 	.word	0x00000000
        /*0030*/ 	.short	0x0001
        /*0032*/ 	.short	0x0008
        /*0034*/ 	.byte	0x00, 0xf5, 0x21, 0x00


	//----- nvinfo : EIATTR_KPARAM_INFO
	.align		4
.L_15:
        /*0038*/ 	.byte	0x04, 0x17
        /*003a*/ 	.short	(.L_17 - .L_16)
.L_16:
        /*003c*/ 	.word	0x00000000
        /*0040*/ 	.short	0x0000
        /*0042*/ 	.short	0x0000
        /*0044*/ 	.byte	0x00, 0xf5, 0x21, 0x00


	//----- nvinfo : EIATTR_SPARSE_MMA_MASK
	.align		4
.L_17:
        /*0048*/ 	.byte	0x03, 0x50
        /*004a*/ 	.short	0x0000


	//----- nvinfo : EIATTR_MAXREG_COUNT
	.align		4
        /*004c*/ 	.byte	0x03, 0x1b
        /*004e*/ 	.short	0x00ff


	//----- nvinfo : EIATTR_MERCURY_ISA_VERSION
	.align		4
        /*0050*/ 	.byte	0x03, 0x5f
        /*0052*/ 	.short	0x0101


	//----- nvinfo : EIATTR_VRC_CTA_INIT_COUNT
	.align		4
        /*0054*/ 	.byte	0x02, 0x4a
	.zero		1
	.zero		1


	//----- nvinfo : EIATTR_EXIT_INSTR_OFFSETS
	.align		4
        /*0058*/ 	.byte	0x04, 0x1c
        /*005a*/ 	.short	(.L_19 - .L_18)


	//   ....[0]....
.L_18:
        /*005c*/ 	.word	0x000000a0


	//   ....[1]....
        /*0060*/ 	.word	0x00000580


	//   ....[2]....
        /*0064*/ 	.word	0x000008c0


	//----- nvinfo : EIATTR_CRS_STACK_SIZE
	.align		4
.L_19:
        /*0068*/ 	.byte	0x04, 0x1e
        /*006a*/ 	.short	(.L_21 - .L_20)
.L_20:
        /*006c*/ 	.word	0x00000000


	//----- nvinfo : EIATTR_CBANK_PARAM_SIZE
	.align		4
.L_21:
        /*0070*/ 	.byte	0x03, 0x19
        /*0072*/ 	.short	0x0020


	//----- nvinfo : EIATTR_PARAM_CBANK
	.align		4
        /*0074*/ 	.byte	0x04, 0x0a
        /*0076*/ 	.short	(.L_23 - .L_22)
	.align		4
.L_22:
        /*0078*/ 	.word	index@(.nv.constant0._Z10add_kernelPKdS0_Pdx)
        /*007c*/ 	.short	0x0380
        /*007e*/ 	.short	0x0020


	//----- nvinfo : EIATTR_SW_WAR
	.align		4
.L_23:
        /*0080*/ 	.byte	0x04, 0x36
        /*0082*/ 	.short	(.L_25 - .L_24)
.L_24:
        /*0084*/ 	.word	0x00000008
.L_25:


//--------------------- .nv.callgraph             --------------------------
	.section	.nv.callgraph,"",@"SHT_CUDA_CALLGRAPH"
	.align	4
	.sectionentsize	8
	.align		4
        /*0000*/ 	.word	0x00000000
	.align		4
        /*0004*/ 	.word	0xffffffff
	.align		4
        /*0008*/ 	.word	0x00000000
	.align		4
        /*000c*/ 	.word	0xfffffffe
	.align		4
        /*0010*/ 	.word	0x00000000
	.align		4
        /*0014*/ 	.word	0xfffffffd
	.align		4
        /*0018*/ 	.word	0x00000000
	.align		4
        /*001c*/ 	.word	0xfffffffc


//--------------------- .text._Z10add_kernelPKdS0_Pdx --------------------------
	.section	.text._Z10add_kernelPKdS0_Pdx,"ax",@progbits
	.align	128
        .global         _Z10add_kernelPKdS0_Pdx
        .type           _Z10add_kernelPKdS0_Pdx,@function
        .size           _Z10add_kernelPKdS0_Pdx,(.L_x_8 - _Z10add_kernelPKdS0_Pdx)
        .other          _Z10add_kernelPKdS0_Pdx,@"STO_CUDA_ENTRY STV_DEFAULT"
_Z10add_kernelPKdS0_Pdx:
.text._Z10add_kernelPKdS0_Pdx:
[----:B------:R-:W-:Y:S01]  /*0000*/  LDC R1, c[0x0][0x37c] ;  /* 0x0000df00ff017b82 */ /* 0x000fe20000000800 */
[----:B------:R-:W0:Y:S07]  /*0010*/  S2R R5, SR_TID.X ;  /* 0x0000000000057919 */ /* 0x000e2e0000002100 */
[----:B------:R-:W0:Y:S01]  /*0020*/  S2UR UR4, SR_CTAID.X ;  /* 0x00000000000479c3 */ /* 0x000e220000002500 */
[----:B------:R-:W1:Y:S07]  /*0030*/  LDCU.64 UR6, c[0x0][0x398] ;  /* 0x00007300ff0677ac */ /* 0x000e6e0008000a00 */
[----:B------:R-:W0:Y:S01]  /*0040*/  LDC R0, c[0x0][0x360] ;  /* 0x0000d800ff007b82 */ /* 0x000e220000000800 */
[----:B------:R-:W2:Y:S01]  /*0050*/  LDCU UR5, c[0x0][0x370] ;  /* 0x00006e00ff0577ac */ /* 0x000ea20008000800 */
[----:B0-----:R-:W-:-:S02]  /*0060*/  IMAD R5, R0, UR4, R5 ;  /* 0x0000000400057c24 */ /* 0x001fc4000f8e0205 */
[----:B--2---:R-:W-:-:S03]  /*0070*/  IMAD R0, R0, UR5, RZ ;  /* 0x0000000500007c24 */ /* 0x004fc6000f8e02ff */
[----:B-1----:R-:W-:-:S04]  /*0080*/  ISETP.GE.U32.AND P0, PT, R5, UR6, PT ;  /* 0x0000000605007c0c */ /* 0x002fc8000bf06070 */
[----:B------:R-:W-:-:S13]  /*0090*/  ISETP.GE.AND.EX P0, PT, RZ, UR7, PT, P0 ;  /* 0x00000007ff007c0c */ /* 0x000fda000bf06300 */
[----:B------:R-:W-:Y:S05]  /*00a0*/  @P0 EXIT ;  /* 0x000000000000094d */ /* 0x000fea0003800000 */
[----:B------:R-:W-:Y:S01]  /*00b0*/  IADD3 R4, P0, PT, R0, R5, RZ ;  /* 0x0000000500047210 */ /* 0x000fe20007f1e0ff */
[----:B------:R-:W-:Y:S01]  /*00c0*/  IMAD.MOV.U32 R3, RZ, RZ, RZ ;  /* 0x000000ffff037224 */ /* 0x000fe200078e00ff */
[----:B------:R-:W-:Y:S02]  /*00d0*/  BSSY.RECONVERGENT B0, `(.L_x_0) ;  /* 0x0000025000007945 */ /* 0x000fe40003800200 */
[C---:B------:R-:W-:Y:S01]  /*00e0*/  ISETP.GT.U32.AND P1, PT, R4.reuse, UR6, PT ;  /* 0x0000000604007c0c */ /* 0x040fe2000bf24070 */
[----:B------:R-:W-:Y:S01]  /*00f0*/  IMAD.X R9, RZ, RZ, R3, P0 ;  /* 0x000000ffff097224 */ /* 0x000fe200000e0603 */
[----:B------:R-:W-:-:S04]  /*0100*/  ISETP.GE.U32.AND P0, PT, R4, UR6, PT ;  /* 0x0000000604007c0c */ /* 0x000fc8000bf06070 */
[C---:B------:R-:W-:Y:S02]  /*0110*/  ISETP.GT.U32.AND.EX P1, PT, R9.reuse, UR7, PT, P1 ;  /* 0x0000000709007c0c */ /* 0x040fe4000bf24110 */
[C---:B------:R-:W-:Y:S02]  /*0120*/  ISETP.GE.U32.AND.EX P0, PT, R9.reuse, UR7, PT, P0 ;  /* 0x0000000709007c0c */ /* 0x040fe4000bf06100 */
[----:B------:R-:W-:Y:S02]  /*0130*/  SEL R7, R4, UR6, P1 ;  /* 0x0000000604077c07 */ /* 0x000fe40008800000 */
[----:B------:R-:W-:Y:S02]  /*0140*/  SEL R2, RZ, 0x1, P0 ;  /* 0x00000001ff027807 */ /* 0x000fe40000000000 */
[----:B------:R-:W-:Y:S02]  /*0150*/  SEL R6, R9, UR7, P1 ;  /* 0x0000000709067c07 */ /* 0x000fe40008800000 */
[----:B------:R-:W-:-:S04]  /*0160*/  IADD3 R7, P0, P1, R7, -R4, -R2 ;  /* 0x8000000407077210 */ /* 0x000fc8000791e802 */
[----:B------:R-:W-:-:S04]  /*0170*/  IADD3.X R6, PT, PT, R6, -0x1, ~R9, P0, P1 ;  /* 0xffffffff06067810 */ /* 0x000fc800007e2c09 */
[----:B------:R-:W-:-:S13]  /*0180*/  ISETP.NE.U32.AND P0, PT, R6, RZ, PT ;  /* 0x000000ff0600720c */ /* 0x000fda0003f05070 */
[----:B------:R-:W-:Y:S05]  /*0190*/  @P0 BRA `(.L_x_1) ;  /* 0x0000000000500947 */ /* 0x000fea0003800000 */
[----:B------:R-:W0:Y:S01]  /*01a0*/  I2F.U32.RP R4, R0 ;  /* 0x0000000000047306 */ /* 0x000e220000209000 */
[----:B------:R-:W-:Y:S01]  /*01b0*/  IMAD.MOV R11, RZ, RZ, -R0 ;  /* 0x000000ffff0b7224 */ /* 0x000fe200078e0a00 */
[----:B------:R-:W-:-:S06]  /*01c0*/  ISETP.NE.U32.AND P2, PT, R0, RZ, PT ;  /* 0x000000ff0000720c */ /* 0x000fcc0003f45070 */
[----:B0-----:R-:W0:Y:S02]  /*01d0*/  MUFU.RCP R4, R4 ;  /* 0x0000000400047308 */ /* 0x001e240000001000 */
[----:B0-----:R-:W-:-:S06]  /*01e0*/  VIADD R8, R4, 0xffffffe ;  /* 0x0ffffffe04087836 */ /* 0x001fcc0000000000 */
[----:B------:R0:W1:Y:S02]  /*01f0*/  F2I.FTZ.U32.TRUNC.NTZ R9, R8 ;  /* 0x0000000800097305 */ /* 0x000064000021f000 */
[----:B0-----:R-:W-:Y:S02]  /*0200*/  IMAD.MOV.U32 R8, RZ, RZ, RZ ;  /* 0x000000ffff087224 */ /* 0x001fe400078e00ff */
[----:B-1----:R-:W-:-:S04]  /*0210*/  IMAD R11, R11, R9, RZ ;  /* 0x000000090b0b7224 */ /* 0x002fc800078e02ff */
[----:B------:R-:W-:-:S06]  /*0220*/  IMAD.HI.U32 R6, R9, R11, R8 ;  /* 0x0000000b09067227 */ /* 0x000fcc00078e0008 */
[----:B------:R-:W-:-:S04]  /*0230*/  IMAD.HI.U32 R6, R6, R7, RZ ;  /* 0x0000000706067227 */ /* 0x000fc800078e00ff */
[----:B------:R-:W-:-:S04]  /*0240*/  IMAD.MOV R9, RZ, RZ, -R6 ;  /* 0x000000ffff097224 */ /* 0x000fc800078e0a06 */
[----:B------:R-:W-:-:S05]  /*0250*/  IMAD R7, R0, R9, R7 ;  /* 0x0000000900077224 */ /* 0x000fca00078e0207 */
[----:B------:R-:W-:-:S13]  /*0260*/  ISETP.GE.U32.AND P0, PT, R7, R0, PT ;  /* 0x000000000700720c */ /* 0x000fda0003f06070 */
[----:B------:R-:W-:Y:S02]  /*0270*/  @P0 IMAD.IADD R7, R7, 0x1, -R0 ;  /* 0x0000000107070824 */ /* 0x000fe400078e0a00 */
[----:B------:R-:W-:-:S03]  /*0280*/  @P0 VIADD R6, R6, 0x1 ;  /* 0x0000000106060836 */ /* 0x000fc60000000000 */
[----:B------:R-:W-:Y:S01]  /*0290*/  ISETP.GE.U32.AND P1, PT, R7, R0, PT ;  /* 0x000000000700720c */ /* 0x000fe20003f26070 */
[----:B------:R-:W-:-:S12]  /*02a0*/  IMAD.MOV.U32 R7, RZ, RZ, RZ ;  /* 0x000000ffff077224 */ /* 0x000fd800078e00ff */
[----:B------:R-:W-:Y:S01]  /*02b0*/  @P1 VIADD R6, R6, 0x1 ;  /* 0x0000000106061836 */ /* 0x000fe20000000000 */
[----:B------:R-:W-:Y:S01]  /*02c0*/  @!P2 LOP3.LUT R6, RZ, R0, RZ, 0x33, !PT ;  /* 0x00000000ff06a212 */ /* 0x000fe200078e33ff */
[----:B------:R-:W-:Y:S06]  /*02d0*/  BRA `(.L_x_2) ;  /* 0x0000000000107947 */ /* 0x000fec0003800000 */
.L_x_1:
[----:B------:R-:W-:-:S07]  /*02e0*/  MOV R4, 0x300 ;  /* 0x0000030000047802 */ /* 0x000fce0000000f00 */
[----:B------:R-:W-:Y:S05]  /*02f0*/  CALL.REL.NOINC `($__internal_0_$__cuda_sm20_div_u64) ;  /* 0x0000000400747944 */ /* 0x000fea0003c00000 */
[----:B------:R-:W-:Y:S02]  /*0300*/  IMAD.MOV.U32 R6, RZ, RZ, R8 ;  /* 0x000000ffff067224 */ /* 0x000fe400078e0008 */
[----:B------:R-:W-:-:S07]  /*0310*/  IMAD.MOV.U32 R7, RZ, RZ, R9 ;  /* 0x000000ffff077224 */ /* 0x000fce00078e0009 */
.L_x_2:
[----:B------:R-:W-:Y:S05]  /*0320*/  BSYNC.RECONVERGENT B0 ;  /* 0x0000000000007941 */ /* 0x000fea0003800200 */
.L_x_0:
[----:B------:R-:W-:Y:S01]  /*0330*/  IADD3 R2, P0, PT, R6, R2, RZ ;  /* 0x0000000206027210 */ /* 0x000fe20007f1e0ff */
[----:B------:R-:W0:Y:S01]  /*0340*/  LDCU.64 UR4, c[0x0][0x358] ;  /* 0x00006b00ff0477ac */ /* 0x000e220008000a00 */
[----:B------:R-:W-:Y:S02]  /*0350*/  BSSY.RECONVERGENT B0, `(.L_x_3) ;  /* 0x0000022000007945 */ /* 0x000fe40003800200 */
[C---:B------:R-:W-:Y:S01]  /*0360*/  LOP3.LUT R4, R2.reuse, 0x3, RZ, 0xc0, !PT ;  /* 0x0000000302047812 */ /* 0x040fe200078ec0ff */
[----:B------:R-:W-:Y:S01]  /*0370*/  IMAD.X R6, RZ, RZ, R7, P0 ;  /* 0x000000ffff067224 */ /* 0x000fe200000e0607 */
[----:B------:R-:W-:Y:S01]  /*0380*/  ISETP.GE.U32.AND P0, PT, R2, 0x3, PT ;  /* 0x000000030200780c */ /* 0x000fe20003f06070 */
[----:B------:R-:W1:Y:S01]  /*0390*/  LDCU.64 UR6, c[0x0][0x390] ;  /* 0x00007200ff0677ac */ /* 0x000e620008000a00 */
[----:B------:R-:W-:Y:S02]  /*03a0*/  ISETP.NE.U32.AND P1, PT, R4, 0x3, PT ;  /* 0x000000030400780c */ /* 0x000fe40003f25070 */
[----:B------:R-:W-:Y:S01]  /*03b0*/  ISETP.GE.U32.AND.EX P0, PT, R6, RZ, PT, P0 ;  /* 0x000000ff0600720c */ /* 0x000fe20003f06100 */
[----:B------:R-:W2:Y:S01]  /*03c0*/  LDCU.128 UR8, c[0x0][0x380] ;  /* 0x00007000ff0877ac */ /* 0x000ea20008000c00 */
[----:B------:R-:W-:-:S13]  /*03d0*/  ISETP.NE.AND.EX P1, PT, RZ, RZ, PT, P1 ;  /* 0x000000ffff00720c */ /* 0x000fda0003f25310 */
[----:B01----:R-:W-:Y:S05]  /*03e0*/  @!P1 BRA `(.L_x_4) ;  /* 0x0000000000609947 */ /* 0x003fea0003800000 */
[----:B------:R-:W-:Y:S01]  /*03f0*/  VIADD R2, R2, 0x1 ;  /* 0x0000000102027836 */ /* 0x000fe20000000000 */
[C---:B------:R-:W-:Y:S01]  /*0400*/  SHF.L.U64.HI R17, R5.reuse, 0x3, R3 ;  /* 0x0000000305117819 */ /* 0x040fe20000010203 */
[----:B------:R-:W-:Y:S02]  /*0410*/  IMAD.SHL.U32 R15, R5, 0x8, RZ ;  /* 0x00000008050f7824 */ /* 0x000fe400078e00ff */
[----:B------:R-:W-:Y:S01]  /*0420*/  IMAD.MOV.U32 R4, RZ, RZ, RZ ;  /* 0x000000ffff047224 */ /* 0x000fe200078e00ff */
[----:B------:R-:W-:-:S07]  /*0430*/  LOP3.LUT R2, R2, 0x3, RZ, 0xc0, !PT ;  /* 0x0000000302027812 */ /* 0x000fce00078ec0ff */
.L_x_5:
[C---:B--2---:R-:W-:Y:S02]  /*0440*/  IADD3 R8, P2, PT, R15.reuse, UR10, RZ ;  /* 0x0000000a0f087c10 */ /* 0x044fe4000ff5e0ff */
[----:B------:R-:W-:Y:S02]  /*0450*/  IADD3 R10, P1, PT, R15, UR8, RZ ;  /* 0x000000080f0a7c10 */ /* 0x000fe4000ff3e0ff */
[C---:B------:R-:W-:Y:S02]  /*0460*/  IADD3.X R9, PT, PT, R17.reuse, UR11, RZ, P2, !PT ;  /* 0x0000000b11097c10 */ /* 0x040fe400097fe4ff */
[----:B------:R-:W-:-:S04]  /*0470*/  IADD3.X R11, PT, PT, R17, UR9, RZ, P1, !PT ;  /* 0x00000009110b7c10 */ /* 0x000fc80008ffe4ff */
[----:B------:R-:W2:Y:S04]  /*0480*/  LDG.E.64 R8, desc[UR4][R8.64] ;  /* 0x0000000408087981 */ /* 0x000ea8000c1e1b00 */
[----:B0-----:R-:W2:Y:S01]  /*0490*/  LDG.E.64 R6, desc[UR4][R10.64] ;  /* 0x000000040a067981 */ /* 0x001ea2000c1e1b00 */
[----:B------:R-:W-:-:S04]  /*04a0*/  IADD3 R12, P1, PT, R15, UR6, RZ ;  /* 0x000000060f0c7c10 */ /* 0x000fc8000ff3e0ff */
[----:B------:R-:W-:Y:S02]  /*04b0*/  IADD3.X R13, PT, PT, R17, UR7, RZ, P1, !PT ;  /* 0x00000007110d7c10 */ /* 0x000fe40008ffe4ff */
[----:B------:R-:W-:-:S04]  /*04c0*/  IADD3 R2, P1, PT, R2, -0x1, RZ ;  /* 0xffffffff02027810 */ /* 0x000fc80007f3e0ff */
[----:B------:R-:W-:Y:S02]  /*04d0*/  IADD3.X R4, PT, PT, R4, -0x1, RZ, P1, !PT ;  /* 0xffffffff04047810 */ /* 0x000fe40000ffe4ff */
[----:B------:R-:W-:-:S04]  /*04e0*/  ISETP.NE.U32.AND P1, PT, R2, RZ, PT ;  /* 0x000000ff0200720c */ /* 0x000fc80003f25070 */
[----:B------:R-:W-:Y:S02]  /*04f0*/  ISETP.NE.AND.EX P1, PT, R4, RZ, PT, P1 ;  /* 0x000000ff0400720c */ /* 0x000fe40003f25310 */
[C---:B------:R-:W-:Y:S02]  /*0500*/  IADD3 R5, P2, PT, R0.reuse, R5, RZ ;  /* 0x0000000500057210 */ /* 0x040fe40007f5e0ff */
[----:B------:R-:W-:-:S03]  /*0510*/  LEA R15, P3, R0, R15, 0x3 ;  /* 0x0000000f000f7211 */ /* 0x000fc600078618ff */
[----:B------:R-:W-:Y:S01]  /*0520*/  IMAD.X R3, RZ, RZ, R3, P2 ;  /* 0x000000ffff037224 */ /* 0x000fe200010e0603 */
[----:B------:R-:W-:Y:S01]  /*0530*/  LEA.HI.X R17, R0, R17, RZ, 0x3, P3 ;  /* 0x0000001100117211 */ /* 0x000fe200018f1cff */
[----:B--2---:R-:W-:-:S07]  /*0540*/  DADD R6, R6, R8 ;  /* 0x0000000006067229 */ /* 0x004fce0000000008 */
[----:B------:R0:W-:Y:S01]  /*0550*/  STG.E.64 desc[UR4][R12.64], R6 ;  /* 0x000000060c007986 */ /* 0x0001e2000c101b04 */
[----:B------:R-:W-:Y:S05]  /*0560*/  @P1 BRA `(.L_x_5) ;  /* 0xfffffffc00b41947 */ /* 0x000fea000383ffff */
.L_x_4:
[----:B--2---:R-:W-:Y:S05]  /*0570*/  BSYNC.RECONVERGENT B0 ;  /* 0x0000000000007941 */ /* 0x004fea0003800200 */
.L_x_3:
[----:B------:R-:W-:Y:S05]  /*0580*/  @!P0 EXIT ;  /* 0x000000000000894d */ /* 0x000fea0003800000 */
[----:B------:R-:W-:Y:S01]  /*0590*/  IMAD.SHL.U32 R11, R0, 0x8, RZ ;  /* 0x00000008000b7824 */ /* 0x000fe200078e00ff */
[----:B------:R-:W-:Y:S01]  /*05a0*/  SHF.R.U32.HI R9, RZ, 0x1d, R0 ;  /* 0x0000001dff097819 */ /* 0x000fe20000011600 */
[----:B------:R-:W1:Y:S01]  /*05b0*/  LDCU.128 UR8, c[0x0][0x380] ;  /* 0x00007000ff0877ac */ /* 0x000e620008000c00 */
[----:B------:R-:W2:Y:S05]  /*05c0*/  LDCU.128 UR12, c[0x0][0x390] ;  /* 0x00007200ff0c77ac */ /* 0x000eaa0008000c00 */
.L_x_6:
[C---:B------:R-:W-:Y:S01]  /*05d0*/  IMAD.SHL.U32 R20, R5.reuse, 0x8, RZ ;  /* 0x0000000805147824 */ /* 0x040fe200078e00ff */
[----:B------:R-:W-:-:S04]  /*05e0*/  SHF.L.U64.HI R2, R5, 0x3, R3 ;  /* 0x0000000305027819 */ /* 0x000fc80000010203 */
[C---:B-1-3--:R-:W-:Y:S02]  /*05f0*/  IADD3 R18, P0, PT, R20.reuse, UR8, RZ ;  /* 0x0000000814127c10 */ /* 0x04afe4000ff1e0ff */
[----:B------:R-:W-:Y:S02]  /*0600*/  IADD3 R28, P1, PT, R20, UR10, RZ ;  /* 0x0000000a141c7c10 */ /* 0x000fe4000ff3e0ff */
[C---:B------:R-:W-:Y:S02]  /*0610*/  IADD3.X R19, PT, PT, R2.reuse, UR9, RZ, P0, !PT ;  /* 0x0000000902137c10 */ /* 0x040fe400087fe4ff */
[----:B------:R-:W-:-:S03]  /*0620*/  IADD3.X R29, PT, PT, R2, UR11, RZ, P1, !PT ;  /* 0x0000000b021d7c10 */ /* 0x000fc60008ffe4ff */
[----:B------:R-:W3:Y:S04]  /*0630*/  LDG.E.64 R14, desc[UR4][R18.64] ;  /* 0x00000004120e7981 */ /* 0x000ee8000c1e1b00 */
[----:B------:R-:W3:Y:S01]  /*0640*/  LDG.E.64 R16, desc[UR4][R28.64] ;  /* 0x000000041c107981 */ /* 0x000ee2000c1e1b00 */
[----:B--2---:R-:W-:Y:S02]  /*0650*/  IADD3 R20, P0, PT, R20, UR12, RZ ;  /* 0x0000000c14147c10 */ /* 0x004fe4000ff1e0ff */
[C---:B0-----:R-:W-:Y:S02]  /*0660*/  IADD3 R12, P1, PT, R11.reuse, R18, RZ ;  /* 0x000000120b0c7210 */ /* 0x041fe40007f3e0ff */
[----:B------:R-:W-:Y:S02]  /*0670*/  IADD3 R6, P2, PT, R11, R28, RZ ;  /* 0x0000001c0b067210 */ /* 0x000fe40007f5e0ff */
[----:B------:R-:W-:Y:S01]  /*0680*/  IADD3.X R21, PT, PT, R2, UR13, RZ, P0, !PT ;  /* 0x0000000d02157c10 */ /* 0x000fe200087fe4ff */
[----:B------:R-:W-:-:S02]  /*0690*/  IMAD.X R13, R9, 0x1, R19, P1 ;  /* 0x00000001090d7824 */ /* 0x000fc400008e0613 */
[----:B------:R-:W-:Y:S01]  /*06a0*/  IMAD.X R7, R9, 0x1, R29, P2 ;  /* 0x0000000109077824 */ /* 0x000fe200010e061d */
[----:B---3--:R-:W-:-:S07]  /*06b0*/  DADD R22, R14, R16 ;  /* 0x000000000e167229 */ /* 0x008fce0000000010 */
[----:B------:R0:W-:Y:S04]  /*06c0*/  STG.E.64 desc[UR4][R20.64], R22 ;  /* 0x0000001614007986 */ /* 0x0001e8000c101b04 */
[----:B------:R-:W2:Y:S04]  /*06d0*/  LDG.E.64 R24, desc[UR4][R12.64] ;  /* 0x000000040c187981 */ /* 0x000ea8000c1e1b00 */
[----:B------:R-:W2:Y:S01]  /*06e0*/  LDG.E.64 R26, desc[UR4][R6.64] ;  /* 0x00000004061a7981 */ /* 0x000ea2000c1e1b00 */
[C---:B------:R-:W-:Y:S02]  /*06f0*/  IADD3 R16, P0, PT, R11.reuse, R20, RZ ;  /* 0x000000140b107210 */ /* 0x040fe40007f1e0ff */
[----:B------:R-:W-:-:S02]  /*0700*/  IADD3 R14, P1, PT, R11, R12, RZ ;  /* 0x0000000c0b0e7210 */ /* 0x000fc40007f3e0ff */
[----:B------:R-:W-:Y:S01]  /*0710*/  IADD3 R18, P2, PT, R11, R6, RZ ;  /* 0x000000060b127210 */ /* 0x000fe20007f5e0ff */
[C---:B------:R-:W-:Y:S02]  /*0720*/  IMAD.X R17, R9.reuse, 0x1, R21, P0 ;  /* 0x0000000109117824 */ /* 0x040fe400000e0615 */
[C---:B------:R-:W-:Y:S02]  /*0730*/  IMAD.X R15, R9.reuse, 0x1, R13, P1 ;  /* 0x00000001090f7824 */ /* 0x040fe400008e060d */
[----:B------:R-:W-:Y:S01]  /*0740*/  IMAD.X R19, R9, 0x1, R7, P2 ;  /* 0x0000000109137824 */ /* 0x000fe200010e0607 */
[----:B--2---:R-:W-:-:S07]  /*0750*/  DADD R24, R24, R26 ;  /* 0x0000000018187229 */ /* 0x004fce000000001a */
[----:B------:R1:W-:Y:S04]  /*0760*/  STG.E.64 desc[UR4][R16.64], R24 ;  /* 0x0000001810007986 */ /* 0x0003e8000c101b04 */
[----:B0-----:R-:W2:Y:S04]  /*0770*/  LDG.E.64 R20, desc[UR4][R14.64] ;  /* 0x000000040e147981 */ /* 0x001ea8000c1e1b00 */
        /* <DEDUP_REMOVED lines=9> */
[----:B-1----:R-:W2:Y:S04]  /*0810*/  LDG.E.64 R16, desc[UR4][R22.64] ;  /* 0x0000000416107981 */ /* 0x002ea8000c1e1b00 */
[----:B------:R-:W2:Y:S01]  /*0820*/  LDG.E.64 R14, desc[UR4][R26.64] ;  /* 0x000000041a0e7981 */ /* 0x000ea2000c1e1b00 */
[----:B------:R-:W-:-:S05]  /*0830*/  IADD3 R18, P0, PT, R11, R6, RZ ;  /* 0x000000060b127210 */ /* 0x000fca0007f1e0ff */
[----:B------:R-:W-:Y:S01]  /*0840*/  IMAD.X R19, R9, 0x1, R7, P0 ;  /* 0x0000000109137824 */ /* 0x000fe200000e0607 */
[----:B------:R-:W-:-:S04]  /*0850*/  LEA R5, P0, R0, R5, 0x2 ;  /* 0x0000000500057211 */ /* 0x000fc800078010ff */
[----:B------:R-:W-:Y:S02]  /*0860*/  LEA.HI.X R3, R0, R3, RZ, 0x2, P0 ;  /* 0x0000000300037211 */ /* 0x000fe400000f14ff */
[----:B------:R-:W-:-:S04]  /*0870*/  ISETP.GE.U32.AND P0, PT, R5, UR14, PT ;  /* 0x0000000e05007c0c */ /* 0x000fc8000bf06070 */
[----:B------:R-:W-:Y:S01]  /*0880*/  ISETP.GE.AND.EX P0, PT, R3, UR15, PT, P0 ;  /* 0x0000000f03007c0c */ /* 0x000fe2000bf06300 */
[----:B--2---:R-:W-:-:S07]  /*0890*/  DADD R14, R16, R14 ;  /* 0x00000000100e7229 */ /* 0x004fce000000000e */
[----:B------:R3:W-:Y:S05]  /*08a0*/  STG.E.64 desc[UR4][R18.64], R14 ;  /* 0x0000000e12007986 */ /* 0x0007ea000c101b04 */
[----:B------:R-:W-:Y:S05]  /*08b0*/  @!P0 BRA `(.L_x_6) ;  /* 0xfffffffc00448947 */ /* 0x000fea000383ffff */
[----:B------:R-:W-:Y:S05]  /*08c0*/  EXIT ;  /* 0x000000000000794d */ /* 0x000fea0003800000 */
        .weak           $__internal_0_$__cuda_sm20_div_u64
        .type           $__internal_0_$__cuda_sm20_div_u64,@function
        .size           $__internal_0_$__cuda_sm20_div_u64,(.L_x_8 - $__internal_0_$__cuda_sm20_div_u64)
$__internal_0_$__cuda_sm20_div_u64:
[----:B------:R-:W-:Y:S02]  /*08d0*/  IMAD.MOV.U32 R12, RZ, RZ, R0 ;  /* 0x000000ffff0c7224 */ /* 0x000fe400078e0000 */
[----:B------:R-:W-:-:S04]  /*08e0*/  IMAD.MOV.U32 R13, RZ, RZ, RZ ;  /* 0x000000ffff0d7224 */ /* 0x000fc800078e00ff */
[----:B------:R-:W0:Y:S08]  /*08f0*/  I2F.U64.RP R12, R12 ;  /* 0x0000000c000c7312 */ /* 0x000e300000309000 */
[----:B0-----:R-:W0:Y:S02]  /*0900*/  MUFU.RCP R8, R12 ;  /* 0x0000000c00087308 */ /* 0x001e240000001000 */
[----:B0-----:R-:W-:-:S06]  /*0910*/  VIADD R8, R8, 0x1ffffffe ;  /* 0x1ffffffe08087836 */ /* 0x001fcc0000000000 */
[----:B------:R-:W0:Y:S02]  /*0920*/  F2I.U64.TRUNC R8, R8 ;  /* 0x0000000800087311 */ /* 0x000e24000020d800 */
[----:B0-----:R-:W-:-:S04]  /*0930*/  IMAD.WIDE.U32 R10, R8, R0, RZ ;  /* 0x00000000080a7225 */ /* 0x001fc800078e00ff */
[----:B------:R-:W-:Y:S01]  /*0940*/  IMAD R11, R9, R0, R11 ;  /* 0x00000000090b7224 */ /* 0x000fe200078e020b */
[----:B------:R-:W-:-:S05]  /*0950*/  IADD3 R15, P0, PT, RZ, -R10, RZ ;  /* 0x8000000aff0f7210 */ /* 0x000fca0007f1e0ff */
[----:B------:R-:W-:-:S04]  /*0960*/  IMAD.HI.U32 R10, R8, R15, RZ ;  /* 0x0000000f080a7227 */ /* 0x000fc800078e00ff */
[----:B------:R-:W-:Y:S02]  /*0970*/  IMAD.X R17, RZ, RZ, ~R11, P0 ;  /* 0x000000ffff117224 */ /* 0x000fe400000e0e0b */
[----:B------:R-:W-:Y:S02]  /*0980*/  IMAD.MOV.U32 R11, RZ, RZ, R8 ;  /* 0x000000ffff0b7224 */ /* 0x000fe400078e0008 */
[-C--:B------:R-:W-:Y:S02]  /*0990*/  IMAD R13, R9, R17.reuse, RZ ;  /* 0x00000011090d7224 */ /* 0x080fe400078e02ff */
[----:B------:R-:W-:-:S04]  /*09a0*/  IMAD.WIDE.U32 R10, P0, R8, R17, R10 ;  /* 0x00000011080a7225 */ /* 0x000fc8000780000a */
[----:B------:R-:W-:-:S04]  /*09b0*/  IMAD.HI.U32 R17, R9, R17, RZ ;  /* 0x0000001109117227 */ /* 0x000fc800078e00ff */
[----:B------:R-:W-:-:S05]  /*09c0*/  IMAD.HI.U32 R10, P1, R9, R15, R10 ;  /* 0x0000000f090a7227 */ /* 0x000fca000782000a */
[----:B------:R-:W-:Y:S01]  /*09d0*/  IADD3 R11, P2, PT, R13, R10, RZ ;  /* 0x0000000a0d0b7210 */ /* 0x000fe20007f5e0ff */
[----:B------:R-:W-:-:S04]  /*09e0*/  IMAD.X R10, R17, 0x1, R9, P0 ;  /* 0x00000001110a7824 */ /* 0x000fc800000e0609 */
[----:B------:R-:W-:Y:S01]  /*09f0*/  IMAD.WIDE.U32 R8, R11, R0, RZ ;  /* 0x000000000b087225 */ /* 0x000fe200078e00ff */
[----:B------:R-:W-:Y:S02]  /*0a00*/  IADD3.X R13, PT, PT, RZ, RZ, R10, P2, P1 ;  /* 0x000000ffff0d7210 */ /* 0x000fe400017e240a */
[----:B------:R-:W-:-:S03]  /*0a10*/  IADD3 R15, P0, PT, RZ, -R8, RZ ;  /* 0x80000008ff0f7210 */ /* 0x000fc60007f1e0ff */
[----:B------:R-:W-:Y:S02]  /*0a20*/  IMAD R8, R13, R0, R9 ;  /* 0x000000000d087224 */ /* 0x000fe400078e0209 */
[----:B------:R-:W-:Y:S02]  /*0a30*/  IMAD.MOV.U32 R9, RZ, RZ, RZ ;  /* 0x000000ffff097224 */ /* 0x000fe400078e00ff */
[----:B------:R-:W-:-:S04]  /*0a40*/  IMAD.HI.U32 R10, R11, R15, RZ ;  /* 0x0000000f0b0a7227 */ /* 0x000fc800078e00ff */
[----:B------:R-:W-:-:S04]  /*0a50*/  IMAD.X R8, RZ, RZ, ~R8, P0 ;  /* 0x000000ffff087224 */ /* 0x000fc800000e0e08 */
[----:B------:R-:W-:-:S04]  /*0a60*/  IMAD.WIDE.U32 R10, P0, R11, R8, R10 ;  /* 0x000000080b0a7225 */ /* 0x000fc8000780000a */
[C---:B------:R-:W-:Y:S02]  /*0a70*/  IMAD R12, R13.reuse, R8, RZ ;  /* 0x000000080d0c7224 */ /* 0x040fe400078e02ff */
[----:B------:R-:W-:-:S04]  /*0a80*/  IMAD.HI.U32 R11, P1, R13, R15, R10 ;  /* 0x0000000f0d0b7227 */ /* 0x000fc8000782000a */
[----:B------:R-:W-:Y:S01]  /*0a90*/  IMAD.HI.U32 R8, R13, R8, RZ ;  /* 0x000000080d087227 */ /* 0x000fe200078e00ff */
[----:B------:R-:W-:-:S03]  /*0aa0*/  IADD3 R11, P2, PT, R12, R11, RZ ;  /* 0x0000000b0c0b7210 */ /* 0x000fc60007f5e0ff */
[----:B------:R-:W-:Y:S02]  /*0ab0*/  IMAD.X R13, R8, 0x1, R13, P0 ;  /* 0x00000001080d7824 */ /* 0x000fe400000e060d */
[----:B------:R-:W-:-:S03]  /*0ac0*/  IMAD.HI.U32 R8, R11, R7, RZ ;  /* 0x000000070b087227 */ /* 0x000fc600078e00ff */
[----:B------:R-:W-:Y:S01]  /*0ad0*/  IADD3.X R13, PT, PT, RZ, RZ, R13, P2, P1 ;  /* 0x000000ffff0d7210 */ /* 0x000fe200017e240d */
[----:B------:R-:W-:-:S04]  /*0ae0*/  IMAD.WIDE.U32 R8, R11, R6, R8 ;  /* 0x000000060b087225 */ /* 0x000fc800078e0008 */
[C---:B------:R-:W-:Y:S02]  /*0af0*/  IMAD R11, R13.reuse, R6, RZ ;  /* 0x000000060d0b7224 */ /* 0x040fe400078e02ff */
[----:B------:R-:W-:-:S04]  /*0b00*/  IMAD.HI.U32 R8, P0, R13, R7, R8 ;  /* 0x000000070d087227 */ /* 0x000fc80007800008 */
[----:B------:R-:W-:Y:S01]  /*0b10*/  IMAD.HI.U32 R13, R13, R6, RZ ;  /* 0x000000060d0d7227 */ /* 0x000fe200078e00ff */
[----:B------:R-:W-:-:S03]  /*0b20*/  IADD3 R11, P1, PT, R11, R8, RZ ;  /* 0x000000080b0b7210 */ /* 0x000fc60007f3e0ff */
[----:B------:R-:W-:-:S04]  /*0b30*/  IMAD.X R8, RZ, RZ, R13, P0 ;  /* 0x000000ffff087224 */ /* 0x000fc800000e060d */
[----:B------:R-:W-:Y:S02]  /*0b40*/  IMAD.X R13, RZ, RZ, R8, P1 ;  /* 0x000000ffff0d7224 */ /* 0x000fe400008e0608 */
[----:B------:R-:W-:-:S04]  /*0b50*/  IMAD.WIDE.U32 R8, R11, R0, RZ ;  /* 0x000000000b087225 */ /* 0x000fc800078e00ff */
[----:B------:R-:W-:Y:S01]  /*0b60*/  IMAD R9, R13, R0, R9 ;  /* 0x000000000d097224 */ /* 0x000fe200078e0209 */
[----:B------:R-:W-:-:S04]  /*0b70*/  IADD3 R15, P0, PT, -R8, R7, RZ ;  /* 0x00000007080f7210 */ /* 0x000fc80007f1e1ff */
[-C--:B------:R-:W-:Y:S01]  /*0b80*/  IADD3 R7, P1, PT, -R0, R15.reuse, RZ ;  /* 0x0000000f00077210 */ /* 0x080fe20007f3e1ff */
[----:B------:R-:W-:Y:S01]  /*0b90*/  IMAD.X R10, R6, 0x1, ~R9, P0 ;  /* 0x00000001060a7824 */ /* 0x000fe200000e0e09 */
[----:B------:R-:W-:Y:S02]  /*0ba0*/  ISETP.GE.U32.AND P0, PT, R15, R0, PT ;  /* 0x000000000f00720c */ /* 0x000fe40003f06070 */
[----:B------:R-:W-:Y:S02]  /*0bb0*/  IADD3 R6, P2, PT, R11, 0x1, RZ ;  /* 0x000000010b067810 */ /* 0x000fe40007f5e0ff */
[C---:B------:R-:W-:Y:S02]  /*0bc0*/  ISETP.GE.U32.AND.EX P0, PT, R10.reuse, RZ, PT, P0 ;  /* 0x000000ff0a00720c */ /* 0x040fe40003f06100 */
[----:B------:R-:W-:Y:S01]  /*0bd0*/  IADD3.X R9, PT, PT, R10, -0x1, RZ, P1, !PT ;  /* 0xffffffff0a097810 */ /* 0x000fe20000ffe4ff */
[----:B------:R-:W-:Y:S01]  /*0be0*/  IMAD.X R8, RZ, RZ, R13, P2 ;  /* 0x000000ffff087224 */ /* 0x000fe200010e060d */
[----:B------:R-:W-:-:S02]  /*0bf0*/  SEL R7, R7, R15, P0 ;  /* 0x0000000f07077207 */ /* 0x000fc40000000000 */
[----:B------:R-:W-:Y:S02]  /*0c00*/  SEL R11, R6, R11, P0 ;  /* 0x0000000b060b7207 */ /* 0x000fe40000000000 */
[----:B------:R-:W-:Y:S02]  /*0c10*/  SEL R9, R9, R10, P0 ;  /* 0x0000000a09097207 */ /* 0x000fe40000000000 */
[----:B------:R-:W-:Y:S02]  /*0c20*/  SEL R6, R8, R13, P0 ;  /* 0x0000000d08067207 */ /* 0x000fe40000000000 */
[----:B------:R-:W-:Y:S01]  /*0c30*/  ISETP.GE.U32.AND P0, PT, R7, R0, PT ;  /* 0x000000000700720c */ /* 0x000fe20003f06070 */
[----:B------:R-:W-:Y:S01]  /*0c40*/  IMAD.MOV.U32 R7, RZ, RZ, 0x0 ;  /* 0x00000000ff077424 */ /* 0x000fe200078e00ff */
[----:B------:R-:W-:Y:S02]  /*0c50*/  IADD3 R8, P2, PT, R11, 0x1, RZ ;  /* 0x000000010b087810 */ /* 0x000fe40007f5e0ff */
[----:B------:R-:W-:-:S02]  /*0c60*/  ISETP.GE.U32.AND.EX P0, PT, R9, RZ, PT, P0 ;  /* 0x000000ff0900720c */ /* 0x000fc40003f06100 */
[----:B------:R-:W-:Y:S01]  /*0c70*/  ISETP.NE.U32.AND P1, PT, R0, RZ, PT ;  /* 0x000000ff0000720c */ /* 0x000fe20003f25070 */
[----:B------:R-:W-:Y:S01]  /*0c80*/  IMAD.X R9, RZ, RZ, R6, P2 ;  /* 0x000000ffff097224 */ /* 0x000fe200010e0606 */
[----:B------:R-:W-:Y:S02]  /*0c90*/  SEL R8, R8, R11, P0 ;  /* 0x0000000b08087207 */ /* 0x000fe40000000000 */
[----:B------:R-:W-:Y:S02]  /*0ca0*/  ISETP.NE.AND.EX P1, PT, RZ, RZ, PT, P1 ;  /* 0x000000ffff00720c */ /* 0x000fe40003f25310 */
[----:B------:R-:W-:Y:S01]  /*0cb0*/  SEL R9, R9, R6, P0 ;  /* 0x0000000609097207 */ /* 0x000fe20000000000 */
[----:B------:R-:W-:Y:S01]  /*0cc0*/  IMAD.MOV.U32 R6, RZ, RZ, R4 ;  /* 0x000000ffff067224 */ /* 0x000fe200078e0004 */
[----:B------:R-:W-:Y:S02]  /*0cd0*/  SEL R8, R8, 0xffffffff, P1 ;  /* 0xffffffff08087807 */ /* 0x000fe40000800000 */
[----:B------:R-:W-:Y:S01]  /*0ce0*/  SEL R9, R9, 0xffffffff, P1 ;  /* 0xffffffff09097807 */ /* 0x000fe20000800000 */
[----:B------:R-:W-:Y:S06]  /*0cf0*/  RET.REL.NODEC R6 `(_Z10add_kernelPKdS0_Pdx) ;  /* 0xfffffff006c07950 */ /* 0x000fec0003c3ffff */
.L_x_7:
[----:B------:R-:W-:-:S00]  /*0d00*/  BRA `(.L_x_7) ;  /* 0xfffffffc00fc7947 */ /* 0x000fc0000383ffff */
[----:B------:R-:W-:-:S00]  /*0d10*/  NOP ;  /* 0x0000000000007918 */ /* 0x000fc00000000000 */
        /* <DEDUP_REMOVED lines=14> */
.L_x_8:


//--------------------- .nv.shared.reserved.0     --------------------------
	.section	.nv.shared.reserved.0,"aw",@nobits
	.weak		__nv_reservedSMEM_offset_0_alias
	.size		__nv_reservedSMEM_offset_0_alias, 0, 64
	.other		__nv_reservedSMEM_offset_0_alias,@"STO_CUDA_RESERVED_SHARED STV_DEFAULT"
__nv_reservedSMEM_offset_0_alias:
	.zero		0
	.zero		64


//--------------------- .nv.constant0._Z10add_kernelPKdS0_Pdx --------------------------
	.section	.nv.constant0._Z10add_kernelPKdS0_Pdx,"a",@progbits
	.sectionflags	@""
	.align	4
.nv.constant0._Z10add_kernelPKdS0_Pdx:
	.zero		928


//--------------------- SYMBOLS --------------------------

	.type		.nv.reservedSmem.offset0,@object
	.size		.nv.reservedSmem.offset0,0x4
